//
// Generated by NVIDIA NVVM Compiler
//
// Compiler Build ID: CL-36424714
// Cuda compilation tools, release 13.0, V13.0.88
// Based on NVVM 20.0.0
//

.version 9.0
.target sm_100
.address_size 64

	// .globl	_Z17leaky_relu_kernelPKfPfmf

.visible .entry _Z17leaky_relu_kernelPKfPfmf(
	.param .u64 .ptr .align 1 _Z17leaky_relu_kernelPKfPfmf_param_0,
	.param .u64 .ptr .align 1 _Z17leaky_relu_kernelPKfPfmf_param_1,
	.param .u64 _Z17leaky_relu_kernelPKfPfmf_param_2,
	.param .f32 _Z17leaky_relu_kernelPKfPfmf_param_3
)
{
	.reg .pred 	%p<4>;
	.reg .b32 	%r<7>;
	.reg .b32 	%f<5>;
	.reg .b64 	%rd<14>;

	ld.param.u64 	%rd7, [_Z17leaky_relu_kernelPKfPfmf_param_0];
	ld.param.u64 	%rd8, [_Z17leaky_relu_kernelPKfPfmf_param_1];
	ld.param.u64 	%rd9, [_Z17leaky_relu_kernelPKfPfmf_param_2];
	ld.param.f32 	%f1, [_Z17leaky_relu_kernelPKfPfmf_param_3];
	mov.u32 	%r2, %ctaid.x;
	mov.u32 	%r3, %ntid.x;
	mov.u32 	%r4, %tid.x;
	mad.lo.s32 	%r5, %r2, %r3, %r4;
	cvt.u64.u32 	%rd13, %r5;
	mov.u32 	%r6, %nctaid.x;
	mul.lo.s32 	%r1, %r3, %r6;
	setp.le.u64 	%p1, %rd9, %rd13;
	@%p1 bra 	$L__BB0_3;
	cvt.u64.u32 	%rd2, %r1;
	cvta.to.global.u64 	%rd3, %rd7;
	cvta.to.global.u64 	%rd4, %rd8;
$L__BB0_2:
	shl.b64 	%rd10, %rd13, 2;
	add.s64 	%rd11, %rd3, %rd10;
	ld.global.nc.f32 	%f2, [%rd11];
	setp.gt.f32 	%p2, %f2, 0f00000000;
	mul.f32 	%f3, %f1, %f2;
	selp.f32 	%f4, %f2, %f3, %p2;
	add.s64 	%rd12, %rd4, %rd10;
	st.global.f32 	[%rd12], %f4;
	add.s64 	%rd13, %rd13, %rd2;
	setp.lt.u64 	%p3, %rd13, %rd9;
	@%p3 bra 	$L__BB0_2;
$L__BB0_3:
	ret;

}


// ===== COMPILED SASS (sm_100) =====

	.target	sm_100

	.elftype	@"ET_EXEC"


//--------------------- .note.nv.tkinfo           --------------------------
	.section	.note.nv.tkinfo,"",@"SHT_NOTE"
	.sectionflags	@"SHF_NOTE_NV_TKINFO"
	.tkinfo
        /*0018*/ 	.word	0x00000002
        /*0030*/ 	.string	""
        /*0030*/ 	.string	"ptxas"
        /*0030*/ 	.string	"Cuda compilation tools, release 13.0, V13.0.88"
        /*0030*/ 	.string	"Build cuda_13.0.r13.0/compiler.36424714_0"
        /*0030*/ 	.string	"-arch sm_100 -m 64 "



//--------------------- .note.nv.cuinfo           --------------------------
	.section	.note.nv.cuinfo,"",@"SHT_NOTE"
	.sectionflags	@"SHF_NOTE_NV_CUINFO"
        /*0018*/ 	.short	0x0002
        /*001a*/ 	.short	0x0064
        /*001c*/ 	.short	0x0082
	.zero		2


//--------------------- .nv.info                  --------------------------
	.section	.nv.info,"",@"SHT_CUDA_INFO"
	.align	4


	//----- nvinfo : EIATTR_REGCOUNT
	.align		4
        /*0000*/ 	.byte	0x04, 0x2f
        /*0002*/ 	.short	(.L_1 - .L_0)
	.align		4
.L_0:
        /*0004*/ 	.word	index@(_Z17leaky_relu_kernelPKfPfmf)
        /*0008*/ 	.word	0x0000000c


	//----- nvinfo : EIATTR_FRAME_SIZE
	.align		4
.L_1:
        /*000c*/ 	.byte	0x04, 0x11
        /*000e*/ 	.short	(.L_3 - .L_2)
	.align		4
.L_2:
        /*0010*/ 	.word	index@(_Z17leaky_relu_kernelPKfPfmf)
        /*0014*/ 	.word	0x00000000


	//----- nvinfo : EIATTR_MIN_STACK_SIZE
	.align		4
.L_3:
        /*0018*/ 	.byte	0x04, 0x12
        /*001a*/ 	.short	(.L_5 - .L_4)
	.align		4
.L_4:
        /*001c*/ 	.word	index@(_Z17leaky_relu_kernelPKfPfmf)
        /*0020*/ 	.word	0x00000000
.L_5:


//--------------------- .nv.compat                --------------------------
	.section	.nv.compat,"",@"SHT_CUDA_COMPAT_INFO"
	.align	4
        /*0000*/ 	.byte	0x02, 0x09, 0x00, 0x00, 0x02, 0x02, 0x01, 0x00, 0x02, 0x05, 0x05, 0x00, 0x03, 0x07, 0x01, 0x01
        /*0010*/ 	.byte	0x02, 0x03, 0x00, 0x00, 0x02, 0x06, 0x01, 0x00, 0x04, 0x0b, 0x08, 0x00, 0x09, 0x00, 0x00, 0x00
        /*0020*/ 	.byte	0x00, 0x00, 0x00, 0x00


//--------------------- .nv.info._Z17leaky_relu_kernelPKfPfmf --------------------------
	.section	.nv.info._Z17leaky_relu_kernelPKfPfmf,"",@"SHT_CUDA_INFO"
	.sectionflags	@""
	.align	4


	//----- nvinfo : EIATTR_CUDA_API_VERSION
	.align		4
        /*0000*/ 	.byte	0x04, 0x37
        /*0002*/ 	.short	(.L_7 - .L_6)
.L_6:
        /*0004*/ 	.word	0x00000082


	//----- nvinfo : EIATTR_KPARAM_INFO
	.align		4
.L_7:
        /*0008*/ 	.byte	0x04, 0x17
        /*000a*/ 	.short	(.L_9 - .L_8)
.L_8:
        /*000c*/ 	.word	0x00000000
        /*0010*/ 	.short	0x0003
        /*0012*/ 	.short	0x0018
        /*0014*/ 	.byte	0x00, 0xf0, 0x11, 0x00


	//----- nvinfo : EIATTR_KPARAM_INFO
	.align		4
.L_9:
        /*0018*/ 	.byte	0x04, 0x17
        /*001a*/ 	.short	(.L_11 - .L_10)
.L_10:
        /*001c*/ 	.word	0x00000000
        /*0020*/ 	.short	0x0002
        /*0022*/ 	.short	0x0010
        /*0024*/ 	.byte	0x00, 0xf0, 0x21, 0x00


	//----- nvinfo : EIATTR_KPARAM_INFO
	.align		4
.L_11:
        /*0028*/ 	.byte	0x04, 0x17
        /*002a*/ 	.short	(.L_13 - .L_12)
.L_12:
        /*002c*/ 	.word	0x00000000
        /*0030*/ 	.short	0x0001
        /*0032*/ 	.short	0x0008
        /*0034*/ 	.byte	0x00, 0xf5, 0x21, 0x00


	//----- nvinfo : EIATTR_KPARAM_INFO
	.align		4
.L_13:
        /*0038*/ 	.byte	0x04, 0x17
        /*003a*/ 	.short	(.L_15 - .L_14)
.L_14:
        /*003c*/ 	.word	0x00000000
        /*0040*/ 	.short	0x0000
        /*0042*/ 	.short	0x0000
        /*0044*/ 	.byte	0x00, 0xf5, 0x21, 0x00


	//----- nvinfo : EIATTR_SPARSE_MMA_MASK
	.align		4
.L_15:
        /*0048*/ 	.byte	0x03, 0x50
        /*004a*/ 	.short	0x0000


	//----- nvinfo : EIATTR_MAXREG_COUNT
	.align		4
        /*004c*/ 	.byte	0x03, 0x1b
        /*004e*/ 	.short	0x00ff


	//----- nvinfo : EIATTR_MERCURY_ISA_VERSION
	.align		4
        /*0050*/ 	.byte	0x03, 0x5f
        /*0052*/ 	.short	0x0101


	//----- nvinfo : EIATTR_VRC_CTA_INIT_COUNT
	.align		4
        /*0054*/ 	.byte	0x02, 0x4a
	.zero		1
	.zero		1


	//----- nvinfo : EIATTR_EXIT_INSTR_OFFSETS
	.align		4
        /*0058*/ 	.byte	0x04, 0x1c
        /*005a*/ 	.short	(.L_17 - .L_16)


	//   ....[0]....
.L_16:
        /*005c*/ 	.word	0x000000a0


	//   ....[1]....
        /*0060*/ 	.word	0x000001e0


	//----- nvinfo : EIATTR_CRS_STACK_SIZE
	.align		4
.L_17:
        /*0064*/ 	.byte	0x04, 0x1e
        /*0066*/ 	.short	(.L_19 - .L_18)
.L_18:
        /*0068*/ 	.word	0x00000000


	//----- nvinfo : EIATTR_CBANK_PARAM_SIZE
	.align		4
.L_19:
        /*006c*/ 	.byte	0x03, 0x19
        /*006e*/ 	.short	0x001c


	//----- nvinfo : EIATTR_PARAM_CBANK
	.align		4
        /*0070*/ 	.byte	0x04, 0x0a
        /*0072*/ 	.short	(.L_21 - .L_20)
	.align		4
.L_20:
        /*0074*/ 	.word	index@(.nv.constant0._Z17leaky_relu_kernelPKfPfmf)
        /*0078*/ 	.short	0x0380
        /*007a*/ 	.short	0x001c


	//----- nvinfo : EIATTR_SW_WAR
	.align		4
.L_21:
        /*007c*/ 	.byte	0x04, 0x36
        /*007e*/ 	.short	(.L_23 - .L_22)
.L_22:
        /*0080*/ 	.word	0x00000008
.L_23:


//--------------------- .nv.callgraph             --------------------------
	.section	.nv.callgraph,"",@"SHT_CUDA_CALLGRAPH"
	.align	4
	.sectionentsize	8
	.align		4
        /*0000*/ 	.word	0x00000000
	.align		4
        /*0004*/ 	.word	0xffffffff
	.align		4
        /*0008*/ 	.word	0x00000000
	.align		4
        /*000c*/ 	.word	0xfffffffe
	.align		4
        /*0010*/ 	.word	0x00000000
	.align		4
        /*0014*/ 	.word	0xfffffffd
	.align		4
        /*0018*/ 	.word	0x00000000
	.align		4
        /*001c*/ 	.word	0xfffffffc


//--------------------- .text._Z17leaky_relu_kernelPKfPfmf --------------------------
	.section	.text._Z17leaky_relu_kernelPKfPfmf,"ax",@progbits
	.align	128
        .global         _Z17leaky_relu_kernelPKfPfmf
        .type           _Z17leaky_relu_kernelPKfPfmf,@function
        .size           _Z17leaky_relu_kernelPKfPfmf,(.L_x_2 - _Z17leaky_relu_kernelPKfPfmf)
        .other          _Z17leaky_relu_kernelPKfPfmf,@"STO_CUDA_ENTRY STV_DEFAULT"
_Z17leaky_relu_kernelPKfPfmf:
.text._Z17leaky_relu_kernelPKfPfmf:
[----:B------:R-:W-:Y:S01]  /*0000*/  LDC R1, c[0x0][0x37c] ;  /* 0x0000df00ff017b82 */ /* 0x000fe20000000800 */
[----:B------:R-:W0:Y:S07]  /*0010*/  S2R R3, SR_TID.X ;  /* 0x0000000000037919 */ /* 0x000e2e0000002100 */
[----:B------:R-:W0:Y:S01]  /*0020*/  S2UR UR4, SR_CTAID.X ;  /* 0x00000000000479c3 */ /* 0x000e220000002500 */
[----:B------:R-:W1:Y:S07]  /*0030*/  LDCU.64 UR6, c[0x0][0x390] ;  /* 0x00007200ff0677ac */ /* 0x000e6e0008000a00 */
[----:B------:R-:W0:Y:S01]  /*0040*/  LDC R6, c[0x0][0x360] ;  /* 0x0000d800ff067b82 */ /* 0x000e220000000800 */
[----:B------:R-:W2:Y:S01]  /*0050*/  LDCU UR5, c[0x0][0x370] ;  /* 0x00006e00ff0577ac */ /* 0x000ea20008000800 */
[----:B0-----:R-:W-:-:S02]  /*0060*/  IMAD R0, R6, UR4, R3 ;  /* 0x0000000406007c24 */ /* 0x001fc4000f8e0203 */
[----:B--2---:R-:W-:-:S03]  /*0070*/  IMAD R6, R6, UR5, RZ ;  /* 0x0000000506067c24 */ /* 0x004fc6000f8e02ff */
[----:B-1----:R-:W-:-:S04]  /*0080*/  ISETP.GE.U32.AND P0, PT, R0, UR6, PT ;  /* 0x0000000600007c0c */ /* 0x002fc8000bf06070 */
[----:B------:R-:W-:-:S13]  /*0090*/  ISETP.GE.U32.AND.EX P0, PT, RZ, UR7, PT, P0 ;  /* 0x00000007ff007c0c */ /* 0x000fda000bf06100 */
[----:B------:R-:W-:Y:S05]  /*00a0*/  @P0 EXIT ;  /* 0x000000000000094d */ /* 0x000fea0003800000 */
[----:B------:R-:W-:Y:S01]  /*00b0*/  IMAD.MOV.U32 R9, RZ, RZ, RZ ;  /* 0x000000ffff097224 */ /* 0x000fe200078e00ff */
[----:B------:R-:W0:Y:S01]  /*00c0*/  LDCU.64 UR4, c[0x0][0x358] ;  /* 0x00006b00ff0477ac */ /* 0x000e220008000a00 */
[----:B------:R-:W1:Y:S01]  /*00d0*/  LDCU UR12, c[0x0][0x398] ;  /* 0x00007300ff0c77ac */ /* 0x000e620008000800 */
[----:B------:R-:W2:Y:S04]  /*00e0*/  LDCU.128 UR8, c[0x0][0x380] ;  /* 0x00007000ff0877ac */ /* 0x000ea80008000c00 */
.L_x_0:
[C---:B------:R-:W-:Y:S01]  /*00f0*/  IMAD.SHL.U32 R4, R0.reuse, 0x4, RZ ;  /* 0x0000000400047824 */ /* 0x040fe200078e00ff */
[----:B------:R-:W-:-:S04]  /*0100*/  SHF.L.U64.HI R5, R0, 0x2, R9 ;  /* 0x0000000200057819 */ /* 0x000fc80000010209 */
[----:B--2---:R-:W-:-:S04]  /*0110*/  IADD3 R2, P0, PT, R4, UR8, RZ ;  /* 0x0000000804027c10 */ /* 0x004fc8000ff1e0ff */
[----:B------:R-:W-:-:S05]  /*0120*/  IADD3.X R3, PT, PT, R5, UR9, RZ, P0, !PT ;  /* 0x0000000905037c10 */ /* 0x000fca00087fe4ff */
[----:B0-----:R-:W2:Y:S01]  /*0130*/  LDG.E.CONSTANT R7, desc[UR4][R2.64] ;  /* 0x0000000402077981 */ /* 0x001ea2000c1e9900 */
[----:B------:R-:W-:-:S04]  /*0140*/  IADD3 R4, P1, PT, R4, UR10, RZ ;  /* 0x0000000a04047c10 */ /* 0x000fc8000ff3e0ff */
[----:B------:R-:W-:Y:S02]  /*0150*/  IADD3.X R5, PT, PT, R5, UR11, RZ, P1, !PT ;  /* 0x0000000b05057c10 */ /* 0x000fe40008ffe4ff */
[----:B--2---:R-:W-:-:S13]  /*0160*/  FSETP.GT.AND P0, PT, R7, RZ, PT ;  /* 0x000000ff0700720b */ /* 0x004fda0003f04000 */
[----:B-1----:R-:W-:Y:S01]  /*0170*/  @!P0 FMUL R7, R7, UR12 ;  /* 0x0000000c07078c20 */ /* 0x002fe20008400000 */
[----:B------:R-:W-:-:S04]  /*0180*/  IADD3 R0, P0, PT, R6, R0, RZ ;  /* 0x0000000006007210 */ /* 0x000fc80007f1e0ff */
[----:B------:R3:W-:Y:S01]  /*0190*/  STG.E desc[UR4][R4.64], R7 ;  /* 0x0000000704007986 */ /* 0x0007e2000c101904 */
[----:B------:R-:W-:Y:S01]  /*01a0*/  IMAD.X R9, RZ, RZ, R9, P0 ;  /* 0x000000ffff097224 */ /* 0x000fe200000e0609 */
[----:B------:R-:W-:-:S04]  /*01b0*/  ISETP.GE.U32.AND P0, PT, R0, UR6, PT ;  /* 0x0000000600007c0c */ /* 0x000fc8000bf06070 */
[----:B------:R-:W-:-:S13]  /*01c0*/  ISETP.GE.U32.AND.EX P0, PT, R9, UR7, PT, P0 ;  /* 0x0000000709007c0c */ /* 0x000fda000bf06100 */
[----:B---3--:R-:W-:Y:S05]  /*01d0*/  @!P0 BRA `(.L_x_0) ;  /* 0xfffffffc00c48947 */ /* 0x008fea000383ffff */
[----:B------:R-:W-:Y:S05]  /*01e0*/  EXIT ;  /* 0x000000000000794d */ /* 0x000fea0003800000 */
.L_x_1:
[----:B------:R-:W-:-:S00]  /*01f0*/  BRA `(.L_x_1) ;  /* 0xfffffffc00fc7947 */ /* 0x000fc0000383ffff */
[----:B------:R-:W-:-:S00]  /*0200*/  NOP ;  /* 0x0000000000007918 */ /* 0x000fc00000000000 */
[----:B------:R-:W-:-:S00]  /*0210*/  NOP ;  /* 0x0000000000007918 */ /* 0x000fc00000000000 */
[----:B------:R-:W-:-:S00]  /*0220*/  NOP ;  /* 0x0000000000007918 */ /* 0x000fc00000000000 */
[----:B------:R-:W-:-:S00]  /*0230*/  NOP ;  /* 0x0000000000007918 */ /* 0x000fc00000000000 */
[----:B------:R-:W-:-:S00]  /*0240*/  NOP ;  /* 0x0000000000007918 */ /* 0x000fc00000000000 */
[----:B------:R-:W-:-:S00]  /*0250*/  NOP ;  /* 0x0000000000007918 */ /* 0x000fc00000000000 */
[----:B------:R-:W-:-:S00]  /*0260*/  NOP ;  /* 0x0000000000007918 */ /* 0x000fc00000000000 */
[----:B------:R-:W-:-:S00]  /*0270*/  NOP ;  /* 0x0000000000007918 */ /* 0x000fc00000000000 */
.L_x_2:


//--------------------- .nv.shared.reserved.0     --------------------------
	.section	.nv.shared.reserved.0,"aw",@nobits
	.weak		__nv_reservedSMEM_offset_0_alias
	.size		__nv_reservedSMEM_offset_0_alias, 0, 64
	.other		__nv_reservedSMEM_offset_0_alias,@"STO_CUDA_RESERVED_SHARED STV_DEFAULT"
__nv_reservedSMEM_offset_0_alias:
	.zero		0
	.zero		64


//--------------------- .nv.constant0._Z17leaky_relu_kernelPKfPfmf --------------------------
	.section	.nv.constant0._Z17leaky_relu_kernelPKfPfmf,"a",@progbits
	.sectionflags	@""
	.align	4
.nv.constant0._Z17leaky_relu_kernelPKfPfmf:
	.zero		924


//--------------------- SYMBOLS --------------------------

	.type		.nv.reservedSmem.offset0,@object
	.size		.nv.reservedSmem.offset0,0x4
